//
// Generated by NVIDIA NVVM Compiler
//
// Compiler Build ID: CL-36424714
// Cuda compilation tools, release 13.0, V13.0.88
// Based on NVVM 20.0.0
//

.version 9.0
.target sm_100
.address_size 64

	// .globl	_Z14transpose_2D2DPfS_
// _ZZ15transpose_shmemPfS_E5chunk has been demoted

.visible .entry _Z14transpose_2D2DPfS_(
	.param .u64 .ptr .align 1 _Z14transpose_2D2DPfS__param_0,
	.param .u64 .ptr .align 1 _Z14transpose_2D2DPfS__param_1
)
{
	.reg .pred 	%p<4>;
	.reg .b32 	%r<12>;
	.reg .b32 	%f<2>;
	.reg .b64 	%rd<9>;

	ld.param.u64 	%rd1, [_Z14transpose_2D2DPfS__param_0];
	ld.param.u64 	%rd2, [_Z14transpose_2D2DPfS__param_1];
	mov.u32 	%r3, %ctaid.x;
	mov.u32 	%r4, %ntid.x;
	mov.u32 	%r5, %tid.x;
	mad.lo.s32 	%r1, %r3, %r4, %r5;
	mov.u32 	%r6, %ctaid.y;
	mov.u32 	%r7, %ntid.y;
	mov.u32 	%r8, %tid.y;
	mad.lo.s32 	%r9, %r6, %r7, %r8;
	setp.gt.s32 	%p1, %r1, 1999;
	setp.gt.u32 	%p2, %r9, 1999;
	or.pred  	%p3, %p1, %p2;
	@%p3 bra 	$L__BB0_2;
	cvta.to.global.u64 	%rd3, %rd1;
	cvta.to.global.u64 	%rd4, %rd2;
	mad.lo.s32 	%r10, %r9, 2000, %r1;
	mul.wide.s32 	%rd5, %r10, 4;
	add.s64 	%rd6, %rd3, %rd5;
	ld.global.f32 	%f1, [%rd6];
	mad.lo.s32 	%r11, %r1, 2000, %r9;
	mul.wide.s32 	%rd7, %r11, 4;
	add.s64 	%rd8, %rd4, %rd7;
	st.global.f32 	[%rd8], %f1;
$L__BB0_2:
	ret;

}
	// .globl	_Z15transpose_shmemPfS_
.visible .entry _Z15transpose_shmemPfS_(
	.param .u64 .ptr .align 1 _Z15transpose_shmemPfS__param_0,
	.param .u64 .ptr .align 1 _Z15transpose_shmemPfS__param_1
)
{
	.reg .b32 	%r<17>;
	.reg .b32 	%f<33>;
	.reg .b64 	%rd<9>;
	// demoted variable
	.shared .align 4 .b8 _ZZ15transpose_shmemPfS_E5chunk[1024];
	ld.param.u64 	%rd1, [_Z15transpose_shmemPfS__param_0];
	ld.param.u64 	%rd2, [_Z15transpose_shmemPfS__param_1];
	mov.u32 	%r1, %ctaid.x;
	shl.b32 	%r2, %r1, 4;
	mov.u32 	%r3, %ctaid.y;
	shl.b32 	%r4, %r3, 4;
	mov.u32 	%r5, %tid.y;
	shl.b32 	%r6, %r5, 2;
	mov.u32 	%r7, %tid.x;
	add.s32 	%r8, %r6, %r7;
	add.s32 	%r9, %r4, %r8;
	mad.lo.s32 	%r10, %r9, 2000, %r2;
	cvta.to.global.u64 	%rd3, %rd1;
	mul.wide.s32 	%rd4, %r10, 4;
	add.s64 	%rd5, %rd3, %rd4;
	ld.global.f32 	%f1, [%rd5];
	shl.b32 	%r11, %r8, 6;
	mov.u32 	%r12, _ZZ15transpose_shmemPfS_E5chunk;
	add.s32 	%r13, %r12, %r11;
	st.shared.f32 	[%r13], %f1;
	ld.global.f32 	%f2, [%rd5+4];
	st.shared.f32 	[%r13+4], %f2;
	ld.global.f32 	%f3, [%rd5+8];
	st.shared.f32 	[%r13+8], %f3;
	ld.global.f32 	%f4, [%rd5+12];
	st.shared.f32 	[%r13+12], %f4;
	ld.global.f32 	%f5, [%rd5+16];
	st.shared.f32 	[%r13+16], %f5;
	ld.global.f32 	%f6, [%rd5+20];
	st.shared.f32 	[%r13+20], %f6;
	ld.global.f32 	%f7, [%rd5+24];
	st.shared.f32 	[%r13+24], %f7;
	ld.global.f32 	%f8, [%rd5+28];
	st.shared.f32 	[%r13+28], %f8;
	ld.global.f32 	%f9, [%rd5+32];
	st.shared.f32 	[%r13+32], %f9;
	ld.global.f32 	%f10, [%rd5+36];
	st.shared.f32 	[%r13+36], %f10;
	ld.global.f32 	%f11, [%rd5+40];
	st.shared.f32 	[%r13+40], %f11;
	ld.global.f32 	%f12, [%rd5+44];
	st.shared.f32 	[%r13+44], %f12;
	ld.global.f32 	%f13, [%rd5+48];
	st.shared.f32 	[%r13+48], %f13;
	ld.global.f32 	%f14, [%rd5+52];
	st.shared.f32 	[%r13+52], %f14;
	ld.global.f32 	%f15, [%rd5+56];
	st.shared.f32 	[%r13+56], %f15;
	ld.global.f32 	%f16, [%rd5+60];
	st.shared.f32 	[%r13+60], %f16;
	bar.sync 	0;
	add.s32 	%r14, %r2, %r8;
	mad.lo.s32 	%r15, %r14, 2000, %r4;
	cvta.to.global.u64 	%rd6, %rd2;
	mad.lo.s32 	%r16, %r8, -60, %r13;
	ld.shared.f32 	%f17, [%r16];
	mul.wide.s32 	%rd7, %r15, 4;
	add.s64 	%rd8, %rd6, %rd7;
	st.global.f32 	[%rd8], %f17;
	ld.shared.f32 	%f18, [%r16+64];
	st.global.f32 	[%rd8+4], %f18;
	ld.shared.f32 	%f19, [%r16+128];
	st.global.f32 	[%rd8+8], %f19;
	ld.shared.f32 	%f20, [%r16+192];
	st.global.f32 	[%rd8+12], %f20;
	ld.shared.f32 	%f21, [%r16+256];
	st.global.f32 	[%rd8+16], %f21;
	ld.shared.f32 	%f22, [%r16+320];
	st.global.f32 	[%rd8+20], %f22;
	ld.shared.f32 	%f23, [%r16+384];
	st.global.f32 	[%rd8+24], %f23;
	ld.shared.f32 	%f24, [%r16+448];
	st.global.f32 	[%rd8+28], %f24;
	ld.shared.f32 	%f25, [%r16+512];
	st.global.f32 	[%rd8+32], %f25;
	ld.shared.f32 	%f26, [%r16+576];
	st.global.f32 	[%rd8+36], %f26;
	ld.shared.f32 	%f27, [%r16+640];
	st.global.f32 	[%rd8+40], %f27;
	ld.shared.f32 	%f28, [%r16+704];
	st.global.f32 	[%rd8+44], %f28;
	ld.shared.f32 	%f29, [%r16+768];
	st.global.f32 	[%rd8+48], %f29;
	ld.shared.f32 	%f30, [%r16+832];
	st.global.f32 	[%rd8+52], %f30;
	ld.shared.f32 	%f31, [%r16+896];
	st.global.f32 	[%rd8+56], %f31;
	ld.shared.f32 	%f32, [%r16+960];
	st.global.f32 	[%rd8+60], %f32;
	ret;

}


// ===== COMPILED SASS (sm_100) =====

	.target	sm_100

	.elftype	@"ET_EXEC"


//--------------------- .note.nv.tkinfo           --------------------------
	.section	.note.nv.tkinfo,"",@"SHT_NOTE"
	.sectionflags	@"SHF_NOTE_NV_TKINFO"
	.tkinfo
        /*0018*/ 	.word	0x00000002
        /*0030*/ 	.string	""
        /*0030*/ 	.string	"ptxas"
        /*0030*/ 	.string	"Cuda compilation tools, release 13.0, V13.0.88"
        /*0030*/ 	.string	"Build cuda_13.0.r13.0/compiler.36424714_0"
        /*0030*/ 	.string	"-arch sm_100 -m 64 "



//--------------------- .note.nv.cuinfo           --------------------------
	.section	.note.nv.cuinfo,"",@"SHT_NOTE"
	.sectionflags	@"SHF_NOTE_NV_CUINFO"
        /*0018*/ 	.short	0x0002
        /*001a*/ 	.short	0x0064
        /*001c*/ 	.short	0x0082
	.zero		2


//--------------------- .nv.info                  --------------------------
	.section	.nv.info,"",@"SHT_CUDA_INFO"
	.align	4


	//----- nvinfo : EIATTR_REGCOUNT
	.align		4
        /*0000*/ 	.byte	0x04, 0x2f
        /*0002*/ 	.short	(.L_1 - .L_0)
	.align		4
.L_0:
        /*0004*/ 	.word	index@(_Z14transpose_2D2DPfS_)
        /*0008*/ 	.word	0x0000000a


	//----- nvinfo : EIATTR_FRAME_SIZE
	.align		4
.L_1:
        /*000c*/ 	.byte	0x04, 0x11
        /*000e*/ 	.short	(.L_3 - .L_2)
	.align		4
.L_2:
        /*0010*/ 	.word	index@(_Z14transpose_2D2DPfS_)
        /*0014*/ 	.word	0x00000000


	//----- nvinfo : EIATTR_REGCOUNT
	.align		4
.L_3:
        /*0018*/ 	.byte	0x04, 0x2f
        /*001a*/ 	.short	(.L_5 - .L_4)
	.align		4
.L_4:
        /*001c*/ 	.word	index@(_Z15transpose_shmemPfS_)
        /*0020*/ 	.word	0x00000020


	//----- nvinfo : EIATTR_FRAME_SIZE
	.align		4
.L_5:
        /*0024*/ 	.byte	0x04, 0x11
        /*0026*/ 	.short	(.L_7 - .L_6)
	.align		4
.L_6:
        /*0028*/ 	.word	index@(_Z15transpose_shmemPfS_)
        /*002c*/ 	.word	0x00000000


	//----- nvinfo : EIATTR_MIN_STACK_SIZE
	.align		4
.L_7:
        /*0030*/ 	.byte	0x04, 0x12
        /*0032*/ 	.short	(.L_9 - .L_8)
	.align		4
.L_8:
        /*0034*/ 	.word	index@(_Z15transpose_shmemPfS_)
        /*0038*/ 	.word	0x00000000


	//----- nvinfo : EIATTR_MIN_STACK_SIZE
	.align		4
.L_9:
        /*003c*/ 	.byte	0x04, 0x12
        /*003e*/ 	.short	(.L_11 - .L_10)
	.align		4
.L_10:
        /*0040*/ 	.word	index@(_Z14transpose_2D2DPfS_)
        /*0044*/ 	.word	0x00000000
.L_11:


//--------------------- .nv.compat                --------------------------
	.section	.nv.compat,"",@"SHT_CUDA_COMPAT_INFO"
	.align	4
        /*0000*/ 	.byte	0x02, 0x09, 0x00, 0x00, 0x02, 0x02, 0x01, 0x00, 0x02, 0x05, 0x05, 0x00, 0x03, 0x07, 0x01, 0x01
        /*0010*/ 	.byte	0x02, 0x03, 0x00, 0x00, 0x02, 0x06, 0x01, 0x00, 0x04, 0x0b, 0x08, 0x00, 0x09, 0x00, 0x00, 0x00
        /*0020*/ 	.byte	0x00, 0x00, 0x00, 0x00


//--------------------- .nv.info._Z15transpose_shmemPfS_ --------------------------
	.section	.nv.info._Z15transpose_shmemPfS_,"",@"SHT_CUDA_INFO"
	.sectionflags	@""
	.align	4


	//----- nvinfo : EIATTR_CUDA_API_VERSION
	.align		4
        /*0000*/ 	.byte	0x04, 0x37
        /*0002*/ 	.short	(.L_13 - .L_12)
.L_12:
        /*0004*/ 	.word	0x00000082


	//----- nvinfo : EIATTR_KPARAM_INFO
	.align		4
.L_13:
        /*0008*/ 	.byte	0x04, 0x17
        /*000a*/ 	.short	(.L_15 - .L_14)
.L_14:
        /*000c*/ 	.word	0x00000000
        /*0010*/ 	.short	0x0001
        /*0012*/ 	.short	0x0008
        /*0014*/ 	.byte	0x00, 0xf5, 0x21, 0x00


	//----- nvinfo : EIATTR_KPARAM_INFO
	.align		4
.L_15:
        /*0018*/ 	.byte	0x04, 0x17
        /*001a*/ 	.short	(.L_17 - .L_16)
.L_16:
        /*001c*/ 	.word	0x00000000
        /*0020*/ 	.short	0x0000
        /*0022*/ 	.short	0x0000
        /*0024*/ 	.byte	0x00, 0xf5, 0x21, 0x00


	//----- nvinfo : EIATTR_SPARSE_MMA_MASK
	.align		4
.L_17:
        /*0028*/ 	.byte	0x03, 0x50
        /*002a*/ 	.short	0x0000


	//----- nvinfo : EIATTR_MAXREG_COUNT
	.align		4
        /*002c*/ 	.byte	0x03, 0x1b
        /*002e*/ 	.short	0x00ff


	//----- nvinfo : EIATTR_NUM_BARRIERS
	.align		4
        /*0030*/ 	.byte	0x02, 0x4c
        /*0032*/ 	.byte	0x01
	.zero		1


	//----- nvinfo : EIATTR_MERCURY_ISA_VERSION
	.align		4
        /*0034*/ 	.byte	0x03, 0x5f
        /*0036*/ 	.short	0x0101


	//----- nvinfo : EIATTR_VRC_CTA_INIT_COUNT
	.align		4
        /*0038*/ 	.byte	0x02, 0x4a
	.zero		1
	.zero		1


	//----- nvinfo : EIATTR_EXIT_INSTR_OFFSETS
	.align		4
        /*003c*/ 	.byte	0x04, 0x1c
        /*003e*/ 	.short	(.L_19 - .L_18)


	//   ....[0]....
.L_18:
        /*0040*/ 	.word	0x000004b0


	//----- nvinfo : EIATTR_CBANK_PARAM_SIZE
	.align		4
.L_19:
        /*0044*/ 	.byte	0x03, 0x19
        /*0046*/ 	.short	0x0010


	//----- nvinfo : EIATTR_PARAM_CBANK
	.align		4
        /*0048*/ 	.byte	0x04, 0x0a
        /*004a*/ 	.short	(.L_21 - .L_20)
	.align		4
.L_20:
        /*004c*/ 	.word	index@(.nv.constant0._Z15transpose_shmemPfS_)
        /*0050*/ 	.short	0x0380
        /*0052*/ 	.short	0x0010


	//----- nvinfo : EIATTR_SW_WAR
	.align		4
.L_21:
        /*0054*/ 	.byte	0x04, 0x36
        /*0056*/ 	.short	(.L_23 - .L_22)
.L_22:
        /*0058*/ 	.word	0x00000008
.L_23:


//--------------------- .nv.info._Z14transpose_2D2DPfS_ --------------------------
	.section	.nv.info._Z14transpose_2D2DPfS_,"",@"SHT_CUDA_INFO"
	.sectionflags	@""
	.align	4


	//----- nvinfo : EIATTR_CUDA_API_VERSION
	.align		4
        /*0000*/ 	.byte	0x04, 0x37
        /*0002*/ 	.short	(.L_25 - .L_24)
.L_24:
        /*0004*/ 	.word	0x00000082


	//----- nvinfo : EIATTR_KPARAM_INFO
	.align		4
.L_25:
        /*0008*/ 	.byte	0x04, 0x17
        /*000a*/ 	.short	(.L_27 - .L_26)
.L_26:
        /*000c*/ 	.word	0x00000000
        /*0010*/ 	.short	0x0001
        /*0012*/ 	.short	0x0008
        /*0014*/ 	.byte	0x00, 0xf5, 0x21, 0x00


	//----- nvinfo : EIATTR_KPARAM_INFO
	.align		4
.L_27:
        /*0018*/ 	.byte	0x04, 0x17
        /*001a*/ 	.short	(.L_29 - .L_28)
.L_28:
        /*001c*/ 	.word	0x00000000
        /*0020*/ 	.short	0x0000
        /*0022*/ 	.short	0x0000
        /*0024*/ 	.byte	0x00, 0xf5, 0x21, 0x00


	//----- nvinfo : EIATTR_SPARSE_MMA_MASK
	.align		4
.L_29:
        /*0028*/ 	.byte	0x03, 0x50
        /*002a*/ 	.short	0x0000


	//----- nvinfo : EIATTR_MAXREG_COUNT
	.align		4
        /*002c*/ 	.byte	0x03, 0x1b
        /*002e*/ 	.short	0x00ff


	//----- nvinfo : EIATTR_MERCURY_ISA_VERSION
	.align		4
        /*0030*/ 	.byte	0x03, 0x5f
        /*0032*/ 	.short	0x0101


	//----- nvinfo : EIATTR_VRC_CTA_INIT_COUNT
	.align		4
        /*0034*/ 	.byte	0x02, 0x4a
	.zero		1
	.zero		1


	//----- nvinfo : EIATTR_EXIT_INSTR_OFFSETS
	.align		4
        /*0038*/ 	.byte	0x04, 0x1c
        /*003a*/ 	.short	(.L_31 - .L_30)


	//   ....[0]....
.L_30:
        /*003c*/ 	.word	0x000000b0


	//   ....[1]....
        /*0040*/ 	.word	0x00000150


	//----- nvinfo : EIATTR_CBANK_PARAM_SIZE
	.align		4
.L_31:
        /*0044*/ 	.byte	0x03, 0x19
        /*0046*/ 	.short	0x0010


	//----- nvinfo : EIATTR_PARAM_CBANK
	.align		4
        /*0048*/ 	.byte	0x04, 0x0a
        /*004a*/ 	.short	(.L_33 - .L_32)
	.align		4
.L_32:
        /*004c*/ 	.word	index@(.nv.constant0._Z14transpose_2D2DPfS_)
        /*0050*/ 	.short	0x0380
        /*0052*/ 	.short	0x0010


	//----- nvinfo : EIATTR_SW_WAR
	.align		4
.L_33:
        /*0054*/ 	.byte	0x04, 0x36
        /*0056*/ 	.short	(.L_35 - .L_34)
.L_34:
        /*0058*/ 	.word	0x00000008
.L_35:


//--------------------- .nv.callgraph             --------------------------
	.section	.nv.callgraph,"",@"SHT_CUDA_CALLGRAPH"
	.align	4
	.sectionentsize	8
	.align		4
        /*0000*/ 	.word	0x00000000
	.align		4
        /*0004*/ 	.word	0xffffffff
	.align		4
        /*0008*/ 	.word	0x00000000
	.align		4
        /*000c*/ 	.word	0xfffffffe
	.align		4
        /*0010*/ 	.word	0x00000000
	.align		4
        /*0014*/ 	.word	0xfffffffd
	.align		4
        /*0018*/ 	.word	0x00000000
	.align		4
        /*001c*/ 	.word	0xfffffffc


//--------------------- .text._Z15transpose_shmemPfS_ --------------------------
	.section	.text._Z15transpose_shmemPfS_,"ax",@progbits
	.align	128
        .global         _Z15transpose_shmemPfS_
        .type           _Z15transpose_shmemPfS_,@function
        .size           _Z15transpose_shmemPfS_,(.L_x_2 - _Z15transpose_shmemPfS_)
        .other          _Z15transpose_shmemPfS_,@"STO_CUDA_ENTRY STV_DEFAULT"
_Z15transpose_shmemPfS_:
.text._Z15transpose_shmemPfS_:
[----:B------:R-:W-:Y:S01]  /*0000*/  LDC R1, c[0x0][0x37c] ;  /* 0x0000df00ff017b82 */ /* 0x000fe20000000800 */
[----:B------:R-:W0:Y:S07]  /*0010*/  S2R R3, SR_TID.Y ;  /* 0x0000000000037919 */ /* 0x000e2e0000002200 */
[----:B------:R-:W1:Y:S01]  /*0020*/  LDC.64 R24, c[0x0][0x380] ;  /* 0x0000e000ff187b82 */ /* 0x000e620000000a00 */
[----:B------:R-:W2:Y:S01]  /*0030*/  LDCU.64 UR6, c[0x0][0x358] ;  /* 0x00006b00ff0677ac */ /* 0x000ea20008000a00 */
[----:B------:R-:W0:Y:S01]  /*0040*/  S2R R4, SR_TID.X ;  /* 0x0000000000047919 */ /* 0x000e220000002100 */
[----:B------:R-:W3:Y:S01]  /*0050*/  S2R R0, SR_CTAID.Y ;  /* 0x0000000000007919 */ /* 0x000ee20000002600 */
[----:B------:R-:W4:Y:S04]  /*0060*/  S2R R2, SR_CTAID.X ;  /* 0x0000000000027919 */ /* 0x000f280000002500 */
[----:B------:R-:W5:Y:S01]  /*0070*/  S2UR UR5, SR_CgaCtaId ;  /* 0x00000000000579c3 */ /* 0x000f620000008800 */
[----:B------:R-:W-:-:S07]  /*0080*/  UMOV UR4, 0x400 ;  /* 0x0000040000047882 */ /* 0x000fce0000000000 */
[----:B------:R-:W5:Y:S01]  /*0090*/  LDC.64 R20, c[0x0][0x388] ;  /* 0x0000e200ff147b82 */ /* 0x000f620000000a00 */
[----:B0-----:R-:W-:Y:S02]  /*00a0*/  LEA R3, R3, R4, 0x2 ;  /* 0x0000000403037211 */ /* 0x001fe400078e10ff */
[----:B---3--:R-:W-:Y:S02]  /*00b0*/  SHF.L.U32 R0, R0, 0x4, RZ ;  /* 0x0000000400007819 */ /* 0x008fe400000006ff */
[----:B----4-:R-:W-:Y:S02]  /*00c0*/  SHF.L.U32 R2, R2, 0x4, RZ ;  /* 0x0000000402027819 */ /* 0x010fe400000006ff */
[----:B------:R-:W-:-:S05]  /*00d0*/  IADD3 R5, PT, PT, R0, R3, RZ ;  /* 0x0000000300057210 */ /* 0x000fca0007ffe0ff */
[----:B------:R-:W-:-:S04]  /*00e0*/  IMAD R5, R5, 0x7d0, R2 ;  /* 0x000007d005057824 */ /* 0x000fc800078e0202 */
[----:B-1----:R-:W-:-:S05]  /*00f0*/  IMAD.WIDE R24, R5, 0x4, R24 ;  /* 0x0000000405187825 */ /* 0x002fca00078e0218 */
[----:B--2---:R-:W2:Y:S04]  /*0100*/  LDG.E R4, desc[UR6][R24.64] ;  /* 0x0000000618047981 */ /* 0x004ea8000c1e1900 */
[----:B------:R-:W2:Y:S04]  /*0110*/  LDG.E R5, desc[UR6][R24.64+0x4] ;  /* 0x0000040618057981 */ /* 0x000ea8000c1e1900 */
[----:B------:R-:W2:Y:S04]  /*0120*/  LDG.E R6, desc[UR6][R24.64+0x8] ;  /* 0x0000080618067981 */ /* 0x000ea8000c1e1900 */
[----:B------:R-:W2:Y:S04]  /*0130*/  LDG.E R7, desc[UR6][R24.64+0xc] ;  /* 0x00000c0618077981 */ /* 0x000ea8000c1e1900 */
[----:B------:R-:W3:Y:S04]  /*0140*/  LDG.E R8, desc[UR6][R24.64+0x10] ;  /* 0x0000100618087981 */ /* 0x000ee8000c1e1900 */
[----:B------:R-:W3:Y:S04]  /*0150*/  LDG.E R9, desc[UR6][R24.64+0x14] ;  /* 0x0000140618097981 */ /* 0x000ee8000c1e1900 */
[----:B------:R-:W3:Y:S04]  /*0160*/  LDG.E R10, desc[UR6][R24.64+0x18] ;  /* 0x00001806180a7981 */ /* 0x000ee8000c1e1900 */
[----:B------:R-:W3:Y:S04]  /*0170*/  LDG.E R11, desc[UR6][R24.64+0x1c] ;  /* 0x00001c06180b7981 */ /* 0x000ee8000c1e1900 */
[----:B------:R-:W4:Y:S04]  /*0180*/  LDG.E R12, desc[UR6][R24.64+0x20] ;  /* 0x00002006180c7981 */ /* 0x000f28000c1e1900 */
[----:B------:R-:W4:Y:S04]  /*0190*/  LDG.E R13, desc[UR6][R24.64+0x24] ;  /* 0x00002406180d7981 */ /* 0x000f28000c1e1900 */
[----:B------:R-:W4:Y:S04]  /*01a0*/  LDG.E R14, desc[UR6][R24.64+0x28] ;  /* 0x00002806180e7981 */ /* 0x000f28000c1e1900 */
[----:B------:R-:W4:Y:S04]  /*01b0*/  LDG.E R15, desc[UR6][R24.64+0x2c] ;  /* 0x00002c06180f7981 */ /* 0x000f28000c1e1900 */
[----:B------:R-:W4:Y:S04]  /*01c0*/  LDG.E R16, desc[UR6][R24.64+0x30] ;  /* 0x0000300618107981 */ /* 0x000f28000c1e1900 */
[----:B------:R-:W4:Y:S04]  /*01d0*/  LDG.E R17, desc[UR6][R24.64+0x34] ;  /* 0x0000340618117981 */ /* 0x000f28000c1e1900 */
[----:B------:R-:W4:Y:S04]  /*01e0*/  LDG.E R18, desc[UR6][R24.64+0x38] ;  /* 0x0000380618127981 */ /* 0x000f28000c1e1900 */
[----:B------:R-:W4:Y:S01]  /*01f0*/  LDG.E R19, desc[UR6][R24.64+0x3c] ;  /* 0x00003c0618137981 */ /* 0x000f22000c1e1900 */
[----:B-----5:R-:W-:-:S06]  /*0200*/  ULEA UR4, UR5, UR4, 0x18 ;  /* 0x0000000405047291 */ /* 0x020fcc000f8ec0ff */
[----:B------:R-:W-:-:S05]  /*0210*/  LEA R26, R3, UR4, 0x6 ;  /* 0x00000004031a7c11 */ /* 0x000fca000f8e30ff */
[----:B------:R-:W-:Y:S01]  /*0220*/  IMAD R22, R3, -0x3c, R26 ;  /* 0xffffffc403167824 */ /* 0x000fe200078e021a */
[----:B------:R-:W-:-:S05]  /*0230*/  IADD3 R3, PT, PT, R2, R3, RZ ;  /* 0x0000000302037210 */ /* 0x000fca0007ffe0ff */
[----:B------:R-:W-:-:S04]  /*0240*/  IMAD R3, R3, 0x7d0, R0 ;  /* 0x000007d003037824 */ /* 0x000fc800078e0200 */
[----:B------:R-:W-:Y:S01]  /*0250*/  IMAD.WIDE R20, R3, 0x4, R20 ;  /* 0x0000000403147825 */ /* 0x000fe200078e0214 */
[----:B--2---:R-:W-:Y:S04]  /*0260*/  STS.128 [R26], R4 ;  /* 0x000000041a007388 */ /* 0x004fe80000000c00 */
[----:B---3--:R-:W-:Y:S04]  /*0270*/  STS.128 [R26+0x10], R8 ;  /* 0x000010081a007388 */ /* 0x008fe80000000c00 */
[----:B----4-:R-:W-:Y:S04]  /*0280*/  STS.128 [R26+0x20], R12 ;  /* 0x0000200c1a007388 */ /* 0x010fe80000000c00 */
[----:B------:R-:W-:Y:S01]  /*0290*/  STS.128 [R26+0x30], R16 ;  /* 0x000030101a007388 */ /* 0x000fe20000000c00 */
[----:B------:R-:W-:Y:S06]  /*02a0*/  BAR.SYNC.DEFER_BLOCKING 0x0 ;  /* 0x0000000000007b1d */ /* 0x000fec0000010000 */
[----:B------:R-:W0:Y:S04]  /*02b0*/  LDS R23, [R22] ;  /* 0x0000000016177984 */ /* 0x000e280000000800 */
[----:B------:R-:W1:Y:S04]  /*02c0*/  LDS R25, [R22+0x40] ;  /* 0x0000400016197984 */ /* 0x000e680000000800 */
[----:B------:R-:W2:Y:S04]  /*02d0*/  LDS R27, [R22+0x80] ;  /* 0x00008000161b7984 */ /* 0x000ea80000000800 */
[----:B------:R-:W3:Y:S04]  /*02e0*/  LDS R29, [R22+0xc0] ;  /* 0x0000c000161d7984 */ /* 0x000ee80000000800 */
[----:B------:R-:W4:Y:S04]  /*02f0*/  LDS R5, [R22+0x100] ;  /* 0x0001000016057984 */ /* 0x000f280000000800 */
[----:B------:R-:W5:Y:S04]  /*0300*/  LDS R7, [R22+0x140] ;  /* 0x0001400016077984 */ /* 0x000f680000000800 */
        /* <DEDUP_REMOVED lines=10> */
[----:B0-----:R-:W-:Y:S04]  /*03b0*/  STG.E desc[UR6][R20.64], R23 ;  /* 0x0000001714007986 */ /* 0x001fe8000c101906 */
[----:B-1----:R-:W-:Y:S04]  /*03c0*/  STG.E desc[UR6][R20.64+0x4], R25 ;  /* 0x0000041914007986 */ /* 0x002fe8000c101906 */
[----:B--2---:R-:W-:Y:S04]  /*03d0*/  STG.E desc[UR6][R20.64+0x8], R27 ;  /* 0x0000081b14007986 */ /* 0x004fe8000c101906 */
[----:B---3--:R-:W-:Y:S04]  /*03e0*/  STG.E desc[UR6][R20.64+0xc], R29 ;  /* 0x00000c1d14007986 */ /* 0x008fe8000c101906 */
[----:B----4-:R-:W-:Y:S04]  /*03f0*/  STG.E desc[UR6][R20.64+0x10], R5 ;  /* 0x0000100514007986 */ /* 0x010fe8000c101906 */
[----:B-----5:R-:W-:Y:S04]  /*0400*/  STG.E desc[UR6][R20.64+0x14], R7 ;  /* 0x0000140714007986 */ /* 0x020fe8000c101906 */
[----:B------:R-:W-:Y:S04]  /*0410*/  STG.E desc[UR6][R20.64+0x18], R9 ;  /* 0x0000180914007986 */ /* 0x000fe8000c101906 */
        /* <DEDUP_REMOVED lines=8> */
[----:B------:R-:W-:Y:S01]  /*04a0*/  STG.E desc[UR6][R20.64+0x3c], R10 ;  /* 0x00003c0a14007986 */ /* 0x000fe2000c101906 */
[----:B------:R-:W-:Y:S05]  /*04b0*/  EXIT ;  /* 0x000000000000794d */ /* 0x000fea0003800000 */
.L_x_0:
[----:B------:R-:W-:-:S00]  /*04c0*/  BRA `(.L_x_0) ;  /* 0xfffffffc00fc7947 */ /* 0x000fc0000383ffff */
[----:B------:R-:W-:-:S00]  /*04d0*/  NOP ;  /* 0x0000000000007918 */ /* 0x000fc00000000000 */
        /* <DEDUP_REMOVED lines=10> */
.L_x_2:


//--------------------- .text._Z14transpose_2D2DPfS_ --------------------------
	.section	.text._Z14transpose_2D2DPfS_,"ax",@progbits
	.align	128
        .global         _Z14transpose_2D2DPfS_
        .type           _Z14transpose_2D2DPfS_,@function
        .size           _Z14transpose_2D2DPfS_,(.L_x_3 - _Z14transpose_2D2DPfS_)
        .other          _Z14transpose_2D2DPfS_,@"STO_CUDA_ENTRY STV_DEFAULT"
_Z14transpose_2D2DPfS_:
.text._Z14transpose_2D2DPfS_:
[----:B------:R-:W-:Y:S01]  /*0000*/  LDC R1, c[0x0][0x37c] ;  /* 0x0000df00ff017b82 */ /* 0x000fe20000000800 */
[----:B------:R-:W0:Y:S07]  /*0010*/  S2R R2, SR_TID.Y ;  /* 0x0000000000027919 */ /* 0x000e2e0000002200 */
[----:B------:R-:W1:Y:S01]  /*0020*/  LDC R0, c[0x0][0x360] ;  /* 0x0000d800ff007b82 */ /* 0x000e620000000800 */
[----:B------:R-:W1:Y:S07]  /*0030*/  S2R R3, SR_TID.X ;  /* 0x0000000000037919 */ /* 0x000e6e0000002100 */
[----:B------:R-:W0:Y:S08]  /*0040*/  S2UR UR5, SR_CTAID.Y ;  /* 0x00000000000579c3 */ /* 0x000e300000002600 */
[----:B------:R-:W0:Y:S08]  /*0050*/  LDC R7, c[0x0][0x364] ;  /* 0x0000d900ff077b82 */ /* 0x000e300000000800 */
[----:B------:R-:W1:Y:S01]  /*0060*/  S2UR UR4, SR_CTAID.X ;  /* 0x00000000000479c3 */ /* 0x000e620000002500 */
[----:B0-----:R-:W-:-:S05]  /*0070*/  IMAD R7, R7, UR5, R2 ;  /* 0x0000000507077c24 */ /* 0x001fca000f8e0202 */
[----:B------:R-:W-:Y:S01]  /*0080*/  ISETP.GT.U32.AND P0, PT, R7, 0x7cf, PT ;  /* 0x000007cf0700780c */ /* 0x000fe20003f04070 */
[----:B-1----:R-:W-:-:S05]  /*0090*/  IMAD R0, R0, UR4, R3 ;  /* 0x0000000400007c24 */ /* 0x002fca000f8e0203 */
[----:B------:R-:W-:-:S13]  /*00a0*/  ISETP.GT.OR P0, PT, R0, 0x7cf, P0 ;  /* 0x000007cf0000780c */ /* 0x000fda0000704670 */
[----:B------:R-:W-:Y:S05]  /*00b0*/  @P0 EXIT ;  /* 0x000000000000094d */ /* 0x000fea0003800000 */
[----:B------:R-:W0:Y:S01]  /*00c0*/  LDC.64 R2, c[0x0][0x380] ;  /* 0x0000e000ff027b82 */ /* 0x000e220000000a00 */
[----:B------:R-:W1:Y:S01]  /*00d0*/  LDCU.64 UR4, c[0x0][0x358] ;  /* 0x00006b00ff0477ac */ /* 0x000e620008000a00 */
[----:B------:R-:W-:-:S04]  /*00e0*/  IMAD R5, R7, 0x7d0, R0 ;  /* 0x000007d007057824 */ /* 0x000fc800078e0200 */
[----:B0-----:R-:W-:Y:S02]  /*00f0*/  IMAD.WIDE R2, R5, 0x4, R2 ;  /* 0x0000000405027825 */ /* 0x001fe400078e0202 */
[----:B------:R-:W0:Y:S04]  /*0100*/  LDC.64 R4, c[0x0][0x388] ;  /* 0x0000e200ff047b82 */ /* 0x000e280000000a00 */
[----:B-1----:R-:W2:Y:S01]  /*0110*/  LDG.E R3, desc[UR4][R2.64] ;  /* 0x0000000402037981 */ /* 0x002ea2000c1e1900 */
[----:B------:R-:W-:-:S04]  /*0120*/  IMAD R7, R0, 0x7d0, R7 ;  /* 0x000007d000077824 */ /* 0x000fc800078e0207 */
[----:B0-----:R-:W-:-:S05]  /*0130*/  IMAD.WIDE R4, R7, 0x4, R4 ;  /* 0x0000000407047825 */ /* 0x001fca00078e0204 */
[----:B--2---:R-:W-:Y:S01]  /*0140*/  STG.E desc[UR4][R4.64], R3 ;  /* 0x0000000304007986 */ /* 0x004fe2000c101904 */
[----:B------:R-:W-:Y:S05]  /*0150*/  EXIT ;  /* 0x000000000000794d */ /* 0x000fea0003800000 */
.L_x_1:
        /* <DEDUP_REMOVED lines=10> */
.L_x_3:


//--------------------- .nv.shared._Z15transpose_shmemPfS_ --------------------------
	.section	.nv.shared._Z15transpose_shmemPfS_,"aw",@nobits
	.sectionflags	@""
	.align	4
.nv.shared._Z15transpose_shmemPfS_:
	.zero		2048


//--------------------- .nv.shared.reserved.0     --------------------------
	.section	.nv.shared.reserved.0,"aw",@nobits
	.weak		__nv_reservedSMEM_offset_0_alias
	.size		__nv_reservedSMEM_offset_0_alias, 0, 64
	.other		__nv_reservedSMEM_offset_0_alias,@"STO_CUDA_RESERVED_SHARED STV_DEFAULT"
__nv_reservedSMEM_offset_0_alias:
	.zero		0
	.zero		64


//--------------------- .nv.constant0._Z15transpose_shmemPfS_ --------------------------
	.section	.nv.constant0._Z15transpose_shmemPfS_,"a",@progbits
	.sectionflags	@""
	.align	4
.nv.constant0._Z15transpose_shmemPfS_:
	.zero		912


//--------------------- .nv.constant0._Z14transpose_2D2DPfS_ --------------------------
	.section	.nv.constant0._Z14transpose_2D2DPfS_,"a",@progbits
	.sectionflags	@""
	.align	4
.nv.constant0._Z14transpose_2D2DPfS_:
	.zero		912


//--------------------- SYMBOLS --------------------------

	.type		.nv.reservedSmem.offset0,@object
	.size		.nv.reservedSmem.offset0,0x4
	.type		.nv.reservedSmem.cap,@object
	.size		.nv.reservedSmem.cap,0x4
